//
// Generated by NVIDIA NVVM Compiler
//
// Compiler Build ID: CL-36424714
// Cuda compilation tools, release 13.0, V13.0.88
// Based on NVVM 20.0.0
//

.version 9.0
.target sm_100
.address_size 64

	// .globl	leaker_kernel

.visible .entry leaker_kernel(
	.param .u64 .ptr .align 1 leaker_kernel_param_0,
	.param .u64 .ptr .align 1 leaker_kernel_param_1,
	.param .u64 .ptr .align 1 leaker_kernel_param_2
)
{
	.reg .b32 	%r<5>;
	.reg .b64 	%rd<5>;

	ld.param.u64 	%rd1, [leaker_kernel_param_2];
	cvta.to.global.u64 	%rd2, %rd1;
	mov.u32 	%r1, %tid.x;
	mov.u32 	%r2, %ctaid.x;
	mad.lo.s32 	%r3, %r2, 768, %r1;
	mul.wide.s32 	%rd3, %r3, 4;
	add.s64 	%rd4, %rd2, %rd3;
	mov.b32 	%r4, 313210061;
	st.global.u32 	[%rd4], %r4;
	ret;

}


// ===== COMPILED SASS (sm_100) =====

	.target	sm_100

	.elftype	@"ET_EXEC"


//--------------------- .note.nv.tkinfo           --------------------------
	.section	.note.nv.tkinfo,"",@"SHT_NOTE"
	.sectionflags	@"SHF_NOTE_NV_TKINFO"
	.tkinfo
        /*0018*/ 	.word	0x00000002
        /*0030*/ 	.string	""
        /*0030*/ 	.string	"ptxas"
        /*0030*/ 	.string	"Cuda compilation tools, release 13.0, V13.0.88"
        /*0030*/ 	.string	"Build cuda_13.0.r13.0/compiler.36424714_0"
        /*0030*/ 	.string	"-arch sm_100 -m 64 "



//--------------------- .note.nv.cuinfo           --------------------------
	.section	.note.nv.cuinfo,"",@"SHT_NOTE"
	.sectionflags	@"SHF_NOTE_NV_CUINFO"
        /*0018*/ 	.short	0x0002
        /*001a*/ 	.short	0x0064
        /*001c*/ 	.short	0x0082
	.zero		2


//--------------------- .nv.info                  --------------------------
	.section	.nv.info,"",@"SHT_CUDA_INFO"
	.align	4


	//----- nvinfo : EIATTR_REGCOUNT
	.align		4
        /*0000*/ 	.byte	0x04, 0x2f
        /*0002*/ 	.short	(.L_1 - .L_0)
	.align		4
.L_0:
        /*0004*/ 	.word	index@(leaker_kernel)
        /*0008*/ 	.word	0x0000000a


	//----- nvinfo : EIATTR_FRAME_SIZE
	.align		4
.L_1:
        /*000c*/ 	.byte	0x04, 0x11
        /*000e*/ 	.short	(.L_3 - .L_2)
	.align		4
.L_2:
        /*0010*/ 	.word	index@(leaker_kernel)
        /*0014*/ 	.word	0x00000000


	//----- nvinfo : EIATTR_MIN_STACK_SIZE
	.align		4
.L_3:
        /*0018*/ 	.byte	0x04, 0x12
        /*001a*/ 	.short	(.L_5 - .L_4)
	.align		4
.L_4:
        /*001c*/ 	.word	index@(leaker_kernel)
        /*0020*/ 	.word	0x00000000
.L_5:


//--------------------- .nv.compat                --------------------------
	.section	.nv.compat,"",@"SHT_CUDA_COMPAT_INFO"
	.align	4
        /*0000*/ 	.byte	0x02, 0x09, 0x00, 0x00, 0x02, 0x02, 0x01, 0x00, 0x02, 0x05, 0x05, 0x00, 0x03, 0x07, 0x01, 0x01
        /*0010*/ 	.byte	0x02, 0x03, 0x00, 0x00, 0x02, 0x06, 0x01, 0x00, 0x04, 0x0b, 0x08, 0x00, 0x09, 0x00, 0x00, 0x00
        /*0020*/ 	.byte	0x00, 0x00, 0x00, 0x00


//--------------------- .nv.info.leaker_kernel    --------------------------
	.section	.nv.info.leaker_kernel,"",@"SHT_CUDA_INFO"
	.sectionflags	@""
	.align	4


	//----- nvinfo : EIATTR_CUDA_API_VERSION
	.align		4
        /*0000*/ 	.byte	0x04, 0x37
        /*0002*/ 	.short	(.L_7 - .L_6)
.L_6:
        /*0004*/ 	.word	0x00000082


	//----- nvinfo : EIATTR_KPARAM_INFO
	.align		4
.L_7:
        /*0008*/ 	.byte	0x04, 0x17
        /*000a*/ 	.short	(.L_9 - .L_8)
.L_8:
        /*000c*/ 	.word	0x00000000
        /*0010*/ 	.short	0x0002
        /*0012*/ 	.short	0x0010
        /*0014*/ 	.byte	0x00, 0xf5, 0x21, 0x00


	//----- nvinfo : EIATTR_KPARAM_INFO
	.align		4
.L_9:
        /*0018*/ 	.byte	0x04, 0x17
        /*001a*/ 	.short	(.L_11 - .L_10)
.L_10:
        /*001c*/ 	.word	0x00000000
        /*0020*/ 	.short	0x0001
        /*0022*/ 	.short	0x0008
        /*0024*/ 	.byte	0x00, 0xf5, 0x21, 0x00


	//----- nvinfo : EIATTR_KPARAM_INFO
	.align		4
.L_11:
        /*0028*/ 	.byte	0x04, 0x17
        /*002a*/ 	.short	(.L_13 - .L_12)
.L_12:
        /*002c*/ 	.word	0x00000000
        /*0030*/ 	.short	0x0000
        /*0032*/ 	.short	0x0000
        /*0034*/ 	.byte	0x00, 0xf5, 0x21, 0x00


	//----- nvinfo : EIATTR_SPARSE_MMA_MASK
	.align		4
.L_13:
        /*0038*/ 	.byte	0x03, 0x50
        /*003a*/ 	.short	0x0000


	//----- nvinfo : EIATTR_MAXREG_COUNT
	.align		4
        /*003c*/ 	.byte	0x03, 0x1b
        /*003e*/ 	.short	0x00ff


	//----- nvinfo : EIATTR_MERCURY_ISA_VERSION
	.align		4
        /*0040*/ 	.byte	0x03, 0x5f
        /*0042*/ 	.short	0x0101


	//----- nvinfo : EIATTR_VRC_CTA_INIT_COUNT
	.align		4
        /*0044*/ 	.byte	0x02, 0x4a
	.zero		1
	.zero		1


	//----- nvinfo : EIATTR_EXIT_INSTR_OFFSETS
	.align		4
        /*0048*/ 	.byte	0x04, 0x1c
        /*004a*/ 	.short	(.L_15 - .L_14)


	//   ....[0]....
.L_14:
        /*004c*/ 	.word	0x00000090


	//----- nvinfo : EIATTR_CBANK_PARAM_SIZE
	.align		4
.L_15:
        /*0050*/ 	.byte	0x03, 0x19
        /*0052*/ 	.short	0x0018


	//----- nvinfo : EIATTR_PARAM_CBANK
	.align		4
        /*0054*/ 	.byte	0x04, 0x0a
        /*0056*/ 	.short	(.L_17 - .L_16)
	.align		4
.L_16:
        /*0058*/ 	.word	index@(.nv.constant0.leaker_kernel)
        /*005c*/ 	.short	0x0380
        /*005e*/ 	.short	0x0018


	//----- nvinfo : EIATTR_SW_WAR
	.align		4
.L_17:
        /*0060*/ 	.byte	0x04, 0x36
        /*0062*/ 	.short	(.L_19 - .L_18)
.L_18:
        /*0064*/ 	.word	0x00000008
.L_19:


//--------------------- .nv.callgraph             --------------------------
	.section	.nv.callgraph,"",@"SHT_CUDA_CALLGRAPH"
	.align	4
	.sectionentsize	8
	.align		4
        /*0000*/ 	.word	0x00000000
	.align		4
        /*0004*/ 	.word	0xffffffff
	.align		4
        /*0008*/ 	.word	0x00000000
	.align		4
        /*000c*/ 	.word	0xfffffffe
	.align		4
        /*0010*/ 	.word	0x00000000
	.align		4
        /*0014*/ 	.word	0xfffffffd
	.align		4
        /*0018*/ 	.word	0x00000000
	.align		4
        /*001c*/ 	.word	0xfffffffc


//--------------------- .text.leaker_kernel       --------------------------
	.section	.text.leaker_kernel,"ax",@progbits
	.align	128
        .global         leaker_kernel
        .type           leaker_kernel,@function
        .size           leaker_kernel,(.L_x_1 - leaker_kernel)
        .other          leaker_kernel,@"STO_CUDA_ENTRY STV_DEFAULT"
leaker_kernel:
.text.leaker_kernel:
[----:B------:R-:W-:Y:S01]  /*0000*/  LDC R1, c[0x0][0x37c] ;  /* 0x0000df00ff017b82 */ /* 0x000fe20000000800 */
[----:B------:R-:W0:Y:S07]  /*0010*/  S2R R5, SR_TID.X ;  /* 0x0000000000057919 */ /* 0x000e2e0000002100 */
[----:B------:R-:W1:Y:S01]  /*0020*/  LDC.64 R2, c[0x0][0x390] ;  /* 0x0000e400ff027b82 */ /* 0x000e620000000a00 */
[----:B------:R-:W2:Y:S01]  /*0030*/  LDCU.64 UR4, c[0x0][0x358] ;  /* 0x00006b00ff0477ac */ /* 0x000ea20008000a00 */
[----:B------:R-:W-:Y:S01]  /*0040*/  HFMA2 R7, -RZ, RZ, 0.000813961029052734375, 0.300048828125 ;  /* 0x12ab34cdff077431 */ /* 0x000fe200000001ff */
[----:B------:R-:W0:Y:S02]  /*0050*/  S2R R0, SR_CTAID.X ;  /* 0x0000000000007919 */ /* 0x000e240000002500 */
[----:B0-----:R-:W-:-:S04]  /*0060*/  IMAD R5, R0, 0x300, R5 ;  /* 0x0000030000057824 */ /* 0x001fc800078e0205 */
[----:B-1----:R-:W-:-:S05]  /*0070*/  IMAD.WIDE R2, R5, 0x4, R2 ;  /* 0x0000000405027825 */ /* 0x002fca00078e0202 */
[----:B--2---:R-:W-:Y:S01]  /*0080*/  STG.E desc[UR4][R2.64], R7 ;  /* 0x0000000702007986 */ /* 0x004fe2000c101904 */
[----:B------:R-:W-:Y:S05]  /*0090*/  EXIT ;  /* 0x000000000000794d */ /* 0x000fea0003800000 */
.L_x_0:
[----:B------:R-:W-:-:S00]  /*00a0*/  BRA `(.L_x_0) ;  /* 0xfffffffc00fc7947 */ /* 0x000fc0000383ffff */
[----:B------:R-:W-:-:S00]  /*00b0*/  NOP ;  /* 0x0000000000007918 */ /* 0x000fc00000000000 */
        /* <DEDUP_REMOVED lines=12> */
.L_x_1:


//--------------------- .nv.shared.reserved.0     --------------------------
	.section	.nv.shared.reserved.0,"aw",@nobits
	.weak		__nv_reservedSMEM_offset_0_alias
	.size		__nv_reservedSMEM_offset_0_alias, 0, 64
	.other		__nv_reservedSMEM_offset_0_alias,@"STO_CUDA_RESERVED_SHARED STV_DEFAULT"
__nv_reservedSMEM_offset_0_alias:
	.zero		0
	.zero		64


//--------------------- .nv.constant0.leaker_kernel --------------------------
	.section	.nv.constant0.leaker_kernel,"a",@progbits
	.sectionflags	@""
	.align	4
.nv.constant0.leaker_kernel:
	.zero		920


//--------------------- SYMBOLS --------------------------

	.type		.nv.reservedSmem.offset0,@object
	.size		.nv.reservedSmem.offset0,0x4
